	.headerflags	@"EF_CUDA_TEXMODE_UNIFIED EF_CUDA_64BIT_ADDRESS EF_CUDA_ACCELERATORS EF_CUDA_SM90 EF_CUDA_VIRTUAL_SM(EF_CUDA_SM90)"
	.elftype	@"ET_EXEC"


//--------------------- .nv.info                  --------------------------
	.section	.nv.info,"",@"SHT_CUDA_INFO"
	.align	4


	//----- nvinfo : EIATTR_REGCOUNT
	.align		4
        /*0000*/ 	.byte	0x04, 0x2f
        /*0002*/ 	.short	(.L_1 - .L_0)
	.align		4
.L_0:
        /*0004*/ 	.word	index@(triton_poi_fused_abs_0)
        /*0008*/ 	.word	0x0000000a


	//----- nvinfo : EIATTR_MIN_STACK_SIZE
	.align		4
.L_1:
        /*000c*/ 	.byte	0x04, 0x12
        /*000e*/ 	.short	(.L_3 - .L_2)
	.align		4
.L_2:
        /*0010*/ 	.word	index@(triton_poi_fused_abs_0)
        /*0014*/ 	.word	0x00000000


	//----- nvinfo : EIATTR_FRAME_SIZE
	.align		4
.L_3:
        /*0018*/ 	.byte	0x04, 0x11
        /*001a*/ 	.short	(.L_5 - .L_4)
	.align		4
.L_4:
        /*001c*/ 	.word	index@(triton_poi_fused_abs_0)
        /*0020*/ 	.word	0x00000000


	//----- nvinfo : EIATTR_MIN_STACK_SIZE
	.align		4
.L_5:
        /*0024*/ 	.byte	0x04, 0x12
        /*0026*/ 	.short	(.L_7 - .L_6)
	.align		4
.L_6:
        /*0028*/ 	.word	index@(triton_poi_fused_abs_0)
        /*002c*/ 	.word	0x00000000
.L_7:


//--------------------- .nv.info.triton_poi_fused_abs_0 --------------------------
	.section	.nv.info.triton_poi_fused_abs_0,"",@"SHT_CUDA_INFO"
	.sectionflags	@""
	.align	4


	//----- nvinfo : EIATTR_CUDA_API_VERSION
	.align		4
        /*0000*/ 	.byte	0x04, 0x37
        /*0002*/ 	.short	(.L_9 - .L_8)
.L_8:
        /*0004*/ 	.word	0x0000007c


	//----- nvinfo : EIATTR_KPARAM_INFO
	.align		4
.L_9:
        /*0008*/ 	.byte	0x04, 0x17
        /*000a*/ 	.short	(.L_11 - .L_10)
.L_10:
        /*000c*/ 	.word	0x00000000
        /*0010*/ 	.short	0x0002
        /*0012*/ 	.short	0x0010
        /*0014*/ 	.byte	0x00, 0xf0, 0x11, 0x00


	//----- nvinfo : EIATTR_KPARAM_INFO
	.align		4
.L_11:
        /*0018*/ 	.byte	0x04, 0x17
        /*001a*/ 	.short	(.L_13 - .L_12)
.L_12:
        /*001c*/ 	.word	0x00000000
        /*0020*/ 	.short	0x0001
        /*0022*/ 	.short	0x0008
        /*0024*/ 	.byte	0x00, 0xf4, 0x21, 0x00


	//----- nvinfo : EIATTR_KPARAM_INFO
	.align		4
.L_13:
        /*0028*/ 	.byte	0x04, 0x17
        /*002a*/ 	.short	(.L_15 - .L_14)
.L_14:
        /*002c*/ 	.word	0x00000000
        /*0030*/ 	.short	0x0000
        /*0032*/ 	.short	0x0000
        /*0034*/ 	.byte	0x00, 0xf4, 0x21, 0x00


	//----- nvinfo : EIATTR_SPARSE_MMA_MASK
	.align		4
.L_15:
        /*0038*/ 	.byte	0x03, 0x50
        /*003a*/ 	.short	0x0000


	//----- nvinfo : EIATTR_MAXREG_COUNT
	.align		4
        /*003c*/ 	.byte	0x03, 0x1b
        /*003e*/ 	.short	0x00ff


	//----- nvinfo : EIATTR_EXIT_INSTR_OFFSETS
	.align		4
        /*0040*/ 	.byte	0x04, 0x1c
        /*0042*/ 	.short	(.L_17 - .L_16)


	//   ....[0]....
.L_16:
        /*0044*/ 	.word	0x00000100


	//   ....[1]....
        /*0048*/ 	.word	0x00000130


	//----- nvinfo : EIATTR_REQNTID
	.align		4
.L_17:
        /*004c*/ 	.byte	0x04, 0x10
        /*004e*/ 	.short	(.L_19 - .L_18)
.L_18:
        /*0050*/ 	.word	0x00000080
        /*0054*/ 	.word	0x00000001
        /*0058*/ 	.word	0x00000001


	//----- nvinfo : EIATTR_CRS_STACK_SIZE
	.align		4
.L_19:
        /*005c*/ 	.byte	0x04, 0x1e
        /*005e*/ 	.short	(.L_21 - .L_20)
.L_20:
        /*0060*/ 	.word	0x00000000


	//----- nvinfo : EIATTR_CBANK_PARAM_SIZE
	.align		4
.L_21:
        /*0064*/ 	.byte	0x03, 0x19
        /*0066*/ 	.short	0x0014


	//----- nvinfo : EIATTR_PARAM_CBANK
	.align		4
        /*0068*/ 	.byte	0x04, 0x0a
        /*006a*/ 	.short	(.L_23 - .L_22)
	.align		4
.L_22:
        /*006c*/ 	.word	index@(.nv.constant0.triton_poi_fused_abs_0)
        /*0070*/ 	.short	0x0210
        /*0072*/ 	.short	0x0014


	//----- nvinfo : EIATTR_SW_WAR
	.align		4
.L_23:
        /*0074*/ 	.byte	0x04, 0x36
        /*0076*/ 	.short	(.L_25 - .L_24)
.L_24:
        /*0078*/ 	.word	0x00000008
.L_25:


//--------------------- .nv.callgraph             --------------------------
	.section	.nv.callgraph,"",@"SHT_CUDA_CALLGRAPH"
	.align	4
	.sectionentsize	8
	.align		4
        /*0000*/ 	.word	0x00000000
	.align		4
        /*0004*/ 	.word	0xffffffff
	.align		4
        /*0008*/ 	.word	0x00000000
	.align		4
        /*000c*/ 	.word	0xfffffffe
	.align		4
        /*0010*/ 	.word	0x00000000
	.align		4
        /*0014*/ 	.word	0xfffffffd
	.align		4
        /*0018*/ 	.word	0x00000000
	.align		4
        /*001c*/ 	.word	0xfffffffc


//--------------------- .text.triton_poi_fused_abs_0 --------------------------
	.section	.text.triton_poi_fused_abs_0,"ax",@progbits
	.align	128
        .global         triton_poi_fused_abs_0
        .type           triton_poi_fused_abs_0,@function
        .size           triton_poi_fused_abs_0,(.L_x_3 - triton_poi_fused_abs_0)
        .other          triton_poi_fused_abs_0,@"STO_CUDA_ENTRY STV_DEFAULT"
triton_poi_fused_abs_0:
.text.triton_poi_fused_abs_0:
[----:B------:R-:W0:Y:S02]  /*0000*/  LDC R1, c[0x0][0x28] ;  /* 0x00000a00ff017b82 */ /* 0x000e240000000800 */
[----:B------:R-:W1:Y:S01]  /*0010*/  S2R R0, SR_TID.X ;  /* 0x0000000000007919 */ /* 0x000e620000002100 */
[----:B------:R-:W2:Y:S01]  /*0020*/  LDC.64 R4, c[0x0][0x218] ;  /* 0x00008600ff047b82 */ /* 0x000ea20000000a00 */
[----:B------:R-:W-:Y:S01]  /*0030*/  ULDC.64 UR4, c[0x0][0x208] ;  /* 0x0000820000047ab9 */ /* 0x000fe20000000a00 */
[----:B------:R-:W-:Y:S01]  /*0040*/  BSSY B0, `(.L_x_0) ;  /* 0x000000b000007945 */ /* 0x000fe20003800000 */
[----:B------:R-:W3:Y:S01]  /*0050*/  S2R R7, SR_CTAID.X ;  /* 0x0000000000077919 */ /* 0x000ee20000002500 */
[----:B------:R-:W-:Y:S01]  /*0060*/  HFMA2.MMA R2, -RZ, RZ, 0, 0 ;  /* 0x00000000ff027435 */ /* 0x000fe200000001ff */
[----:B-1----:R-:W-:-:S05]  /*0070*/  LOP3.LUT R0, R0, 0x7f, RZ, 0xc0, !PT ;  /* 0x0000007f00007812 */ /* 0x002fca00078ec0ff */
[----:B---3--:R-:W-:-:S04]  /*0080*/  IMAD R7, R7, 0x80, R0 ;  /* 0x0000008007077824 */ /* 0x008fc800078e0200 */
[C---:B--2---:R-:W-:Y:S01]  /*0090*/  IMAD.WIDE R4, R7.reuse, 0x4, R4 ;  /* 0x0000000407047825 */ /* 0x044fe200078e0204 */
[----:B------:R-:W-:-:S13]  /*00a0*/  ISETP.GE.AND P0, PT, R7, 0x100, PT ;  /* 0x000001000700780c */ /* 0x000fda0003f06270 */
[----:B------:R-:W-:Y:S05]  /*00b0*/  @P0 BRA `(.L_x_1) ;  /* 0x00000000000c0947 */ /* 0x000fea0003800000 */
[----:B------:R-:W1:Y:S02]  /*00c0*/  LDC.64 R2, c[0x0][0x210] ;  /* 0x00008400ff027b82 */ /* 0x000e640000000a00 */
[----:B-1----:R-:W-:-:S06]  /*00d0*/  IMAD.WIDE R2, R7, 0x4, R2 ;  /* 0x0000000407027825 */ /* 0x002fcc00078e0202 */
[----:B------:R1:W5:Y:S02]  /*00e0*/  LDG.E R2, desc[UR4][R2.64] ;  /* 0x0000000402027981 */ /* 0x000364000c1e1900 */
.L_x_1:
[----:B------:R-:W-:Y:S05]  /*00f0*/  BSYNC B0 ;  /* 0x0000000000007941 */ /* 0x000fea0003800000 */
.L_x_0:
[----:B------:R-:W-:Y:S05]  /*0100*/  @P0 EXIT ;  /* 0x000000000000094d */ /* 0x000fea0003800000 */
[----:B-1---5:R-:W-:-:S05]  /*0110*/  LOP3.LUT R3, R2, 0x7fffffff, RZ, 0xc0, !PT ;  /* 0x7fffffff02037812 */ /* 0x022fca00078ec0ff */
[----:B------:R-:W-:Y:S01]  /*0120*/  STG.E desc[UR4][R4.64], R3 ;  /* 0x0000000304007986 */ /* 0x000fe2000c101904 */
[----:B------:R-:W-:Y:S05]  /*0130*/  EXIT ;  /* 0x000000000000794d */ /* 0x000fea0003800000 */
.L_x_2:
[----:B------:R-:W-:-:S00]  /*0140*/  BRA `(.L_x_2) ;  /* 0xfffffffc00fc7947 */ /* 0x000fc0000383ffff */
[----:B------:R-:W-:-:S00]  /*0150*/  NOP ;  /* 0x0000000000007918 */ /* 0x000fc00000000000 */
        /* <DEDUP_REMOVED lines=10> */
.L_x_3:


//--------------------- .nv.constant0.triton_poi_fused_abs_0 --------------------------
	.section	.nv.constant0.triton_poi_fused_abs_0,"a",@progbits
	.sectionflags	@""
	.align	4
.nv.constant0.triton_poi_fused_abs_0:
	.zero		548
